//
// Generated by NVIDIA NVVM Compiler
//
// Compiler Build ID: CL-36424714
// Cuda compilation tools, release 13.0, V13.0.88
// Based on NVVM 20.0.0
//

.version 9.0
.target sm_100
.address_size 64

	// .globl	_Z13matMultKerneliPfS_S_

.visible .entry _Z13matMultKerneliPfS_S_(
	.param .u32 _Z13matMultKerneliPfS_S__param_0,
	.param .u64 .ptr .align 1 _Z13matMultKerneliPfS_S__param_1,
	.param .u64 .ptr .align 1 _Z13matMultKerneliPfS_S__param_2,
	.param .u64 .ptr .align 1 _Z13matMultKerneliPfS_S__param_3
)
{
	.reg .pred 	%p<10>;
	.reg .b32 	%r<40>;
	.reg .b32 	%f<56>;
	.reg .b64 	%rd<40>;

	ld.param.u32 	%r18, [_Z13matMultKerneliPfS_S__param_0];
	ld.param.u64 	%rd9, [_Z13matMultKerneliPfS_S__param_1];
	ld.param.u64 	%rd10, [_Z13matMultKerneliPfS_S__param_2];
	ld.param.u64 	%rd8, [_Z13matMultKerneliPfS_S__param_3];
	cvta.to.global.u64 	%rd1, %rd10;
	cvta.to.global.u64 	%rd2, %rd9;
	mov.u32 	%r19, %ctaid.x;
	mov.u32 	%r20, %ntid.x;
	mov.u32 	%r21, %tid.x;
	mad.lo.s32 	%r1, %r19, %r20, %r21;
	mov.u32 	%r22, %ctaid.y;
	mov.u32 	%r23, %ntid.y;
	mov.u32 	%r24, %tid.y;
	mad.lo.s32 	%r2, %r22, %r23, %r24;
	max.s32 	%r25, %r2, %r1;
	setp.ge.s32 	%p1, %r25, %r18;
	@%p1 bra 	$L__BB0_12;
	cvta.to.global.u64 	%rd11, %rd8;
	mul.lo.s32 	%r3, %r2, %r18;
	add.s32 	%r27, %r3, %r1;
	mul.wide.s32 	%rd12, %r27, 4;
	add.s64 	%rd3, %rd11, %rd12;
	mov.b32 	%r38, 0;
	st.global.u32 	[%rd3], %r38;
	mul.lo.s32 	%r4, %r1, %r18;
	and.b32  	%r5, %r18, 7;
	setp.lt.u32 	%p2, %r18, 8;
	mov.f32 	%f53, 0f00000000;
	@%p2 bra 	$L__BB0_4;
	and.b32  	%r38, %r18, 2147483640;
	neg.s32 	%r36, %r38;
	mul.wide.u32 	%rd13, %r3, 4;
	add.s64 	%rd14, %rd13, %rd2;
	add.s64 	%rd39, %rd14, 16;
	add.s64 	%rd5, %rd1, 16;
	mov.f32 	%f53, 0f00000000;
	mov.u32 	%r35, %r4;
$L__BB0_3:
	.pragma "nounroll";
	mul.wide.s32 	%rd15, %r35, 4;
	add.s64 	%rd16, %rd5, %rd15;
	ld.global.f32 	%f10, [%rd39+-16];
	ld.global.f32 	%f11, [%rd16+-16];
	fma.rn.f32 	%f12, %f10, %f11, %f53;
	st.global.f32 	[%rd3], %f12;
	ld.global.f32 	%f13, [%rd39+-12];
	ld.global.f32 	%f14, [%rd16+-12];
	fma.rn.f32 	%f15, %f13, %f14, %f12;
	st.global.f32 	[%rd3], %f15;
	ld.global.f32 	%f16, [%rd39+-8];
	ld.global.f32 	%f17, [%rd16+-8];
	fma.rn.f32 	%f18, %f16, %f17, %f15;
	st.global.f32 	[%rd3], %f18;
	ld.global.f32 	%f19, [%rd39+-4];
	ld.global.f32 	%f20, [%rd16+-4];
	fma.rn.f32 	%f21, %f19, %f20, %f18;
	st.global.f32 	[%rd3], %f21;
	ld.global.f32 	%f22, [%rd39];
	ld.global.f32 	%f23, [%rd16];
	fma.rn.f32 	%f24, %f22, %f23, %f21;
	st.global.f32 	[%rd3], %f24;
	ld.global.f32 	%f25, [%rd39+4];
	ld.global.f32 	%f26, [%rd16+4];
	fma.rn.f32 	%f27, %f25, %f26, %f24;
	st.global.f32 	[%rd3], %f27;
	ld.global.f32 	%f28, [%rd39+8];
	ld.global.f32 	%f29, [%rd16+8];
	fma.rn.f32 	%f30, %f28, %f29, %f27;
	st.global.f32 	[%rd3], %f30;
	ld.global.f32 	%f31, [%rd39+12];
	ld.global.f32 	%f32, [%rd16+12];
	fma.rn.f32 	%f53, %f31, %f32, %f30;
	st.global.f32 	[%rd3], %f53;
	add.s32 	%r36, %r36, 8;
	add.s64 	%rd39, %rd39, 32;
	add.s32 	%r35, %r35, 8;
	setp.ne.s32 	%p3, %r36, 0;
	@%p3 bra 	$L__BB0_3;
$L__BB0_4:
	setp.eq.s32 	%p4, %r5, 0;
	@%p4 bra 	$L__BB0_12;
	and.b32  	%r13, %r18, 3;
	setp.lt.u32 	%p5, %r5, 4;
	@%p5 bra 	$L__BB0_7;
	add.s32 	%r28, %r38, %r3;
	mul.wide.u32 	%rd17, %r28, 4;
	add.s64 	%rd18, %rd2, %rd17;
	ld.global.f32 	%f33, [%rd18];
	add.s32 	%r29, %r38, %r4;
	mul.wide.s32 	%rd19, %r29, 4;
	add.s64 	%rd20, %rd1, %rd19;
	ld.global.f32 	%f34, [%rd20];
	fma.rn.f32 	%f35, %f33, %f34, %f53;
	st.global.f32 	[%rd3], %f35;
	cvt.u64.u32 	%rd21, %r3;
	cvt.u64.u32 	%rd22, %r38;
	add.s64 	%rd23, %rd22, %rd21;
	shl.b64 	%rd24, %rd23, 2;
	add.s64 	%rd25, %rd2, %rd24;
	ld.global.f32 	%f36, [%rd25+4];
	ld.global.f32 	%f37, [%rd20+4];
	fma.rn.f32 	%f38, %f36, %f37, %f35;
	st.global.f32 	[%rd3], %f38;
	ld.global.f32 	%f39, [%rd25+8];
	ld.global.f32 	%f40, [%rd20+8];
	fma.rn.f32 	%f41, %f39, %f40, %f38;
	st.global.f32 	[%rd3], %f41;
	ld.global.f32 	%f42, [%rd25+12];
	ld.global.f32 	%f43, [%rd20+12];
	fma.rn.f32 	%f53, %f42, %f43, %f41;
	st.global.f32 	[%rd3], %f53;
	add.s32 	%r38, %r38, 4;
$L__BB0_7:
	setp.eq.s32 	%p6, %r13, 0;
	@%p6 bra 	$L__BB0_12;
	setp.eq.s32 	%p7, %r13, 1;
	@%p7 bra 	$L__BB0_10;
	add.s32 	%r30, %r38, %r3;
	mul.wide.u32 	%rd26, %r30, 4;
	add.s64 	%rd27, %rd2, %rd26;
	ld.global.f32 	%f44, [%rd27];
	add.s32 	%r31, %r38, %r4;
	mul.wide.s32 	%rd28, %r31, 4;
	add.s64 	%rd29, %rd1, %rd28;
	ld.global.f32 	%f45, [%rd29];
	fma.rn.f32 	%f46, %f44, %f45, %f53;
	st.global.f32 	[%rd3], %f46;
	cvt.u64.u32 	%rd30, %r3;
	cvt.u64.u32 	%rd31, %r38;
	add.s64 	%rd32, %rd31, %rd30;
	shl.b64 	%rd33, %rd32, 2;
	add.s64 	%rd34, %rd2, %rd33;
	ld.global.f32 	%f47, [%rd34+4];
	ld.global.f32 	%f48, [%rd29+4];
	fma.rn.f32 	%f53, %f47, %f48, %f46;
	st.global.f32 	[%rd3], %f53;
	add.s32 	%r38, %r38, 2;
$L__BB0_10:
	and.b32  	%r32, %r18, 1;
	setp.eq.b32 	%p8, %r32, 1;
	not.pred 	%p9, %p8;
	@%p9 bra 	$L__BB0_12;
	add.s32 	%r33, %r38, %r3;
	mul.wide.u32 	%rd35, %r33, 4;
	add.s64 	%rd36, %rd2, %rd35;
	ld.global.f32 	%f49, [%rd36];
	add.s32 	%r34, %r38, %r4;
	mul.wide.s32 	%rd37, %r34, 4;
	add.s64 	%rd38, %rd1, %rd37;
	ld.global.f32 	%f50, [%rd38];
	fma.rn.f32 	%f51, %f49, %f50, %f53;
	st.global.f32 	[%rd3], %f51;
$L__BB0_12:
	ret;

}


// ===== COMPILED SASS (sm_100) =====

	.target	sm_100

	.elftype	@"ET_EXEC"


//--------------------- .note.nv.tkinfo           --------------------------
	.section	.note.nv.tkinfo,"",@"SHT_NOTE"
	.sectionflags	@"SHF_NOTE_NV_TKINFO"
	.tkinfo
        /*0018*/ 	.word	0x00000002
        /*0030*/ 	.string	""
        /*0030*/ 	.string	"ptxas"
        /*0030*/ 	.string	"Cuda compilation tools, release 13.0, V13.0.88"
        /*0030*/ 	.string	"Build cuda_13.0.r13.0/compiler.36424714_0"
        /*0030*/ 	.string	"-arch sm_100 -m 64 "



//--------------------- .note.nv.cuinfo           --------------------------
	.section	.note.nv.cuinfo,"",@"SHT_NOTE"
	.sectionflags	@"SHF_NOTE_NV_CUINFO"
        /*0018*/ 	.short	0x0002
        /*001a*/ 	.short	0x0064
        /*001c*/ 	.short	0x0082
	.zero		2


//--------------------- .nv.info                  --------------------------
	.section	.nv.info,"",@"SHT_CUDA_INFO"
	.align	4


	//----- nvinfo : EIATTR_REGCOUNT
	.align		4
        /*0000*/ 	.byte	0x04, 0x2f
        /*0002*/ 	.short	(.L_1 - .L_0)
	.align		4
.L_0:
        /*0004*/ 	.word	index@(_Z13matMultKerneliPfS_S_)
        /*0008*/ 	.word	0x00000015


	//----- nvinfo : EIATTR_FRAME_SIZE
	.align		4
.L_1:
        /*000c*/ 	.byte	0x04, 0x11
        /*000e*/ 	.short	(.L_3 - .L_2)
	.align		4
.L_2:
        /*0010*/ 	.word	index@(_Z13matMultKerneliPfS_S_)
        /*0014*/ 	.word	0x00000000


	//----- nvinfo : EIATTR_MIN_STACK_SIZE
	.align		4
.L_3:
        /*0018*/ 	.byte	0x04, 0x12
        /*001a*/ 	.short	(.L_5 - .L_4)
	.align		4
.L_4:
        /*001c*/ 	.word	index@(_Z13matMultKerneliPfS_S_)
        /*0020*/ 	.word	0x00000000
.L_5:


//--------------------- .nv.compat                --------------------------
	.section	.nv.compat,"",@"SHT_CUDA_COMPAT_INFO"
	.align	4
        /*0000*/ 	.byte	0x02, 0x09, 0x00, 0x00, 0x02, 0x02, 0x01, 0x00, 0x02, 0x05, 0x05, 0x00, 0x03, 0x07, 0x01, 0x01
        /*0010*/ 	.byte	0x02, 0x03, 0x00, 0x00, 0x02, 0x06, 0x01, 0x00, 0x04, 0x0b, 0x08, 0x00, 0x09, 0x00, 0x00, 0x00
        /*0020*/ 	.byte	0x00, 0x00, 0x00, 0x00


//--------------------- .nv.info._Z13matMultKerneliPfS_S_ --------------------------
	.section	.nv.info._Z13matMultKerneliPfS_S_,"",@"SHT_CUDA_INFO"
	.sectionflags	@""
	.align	4


	//----- nvinfo : EIATTR_CUDA_API_VERSION
	.align		4
        /*0000*/ 	.byte	0x04, 0x37
        /*0002*/ 	.short	(.L_7 - .L_6)
.L_6:
        /*0004*/ 	.word	0x00000082


	//----- nvinfo : EIATTR_KPARAM_INFO
	.align		4
.L_7:
        /*0008*/ 	.byte	0x04, 0x17
        /*000a*/ 	.short	(.L_9 - .L_8)
.L_8:
        /*000c*/ 	.word	0x00000000
        /*0010*/ 	.short	0x0003
        /*0012*/ 	.short	0x0018
        /*0014*/ 	.byte	0x00, 0xf5, 0x21, 0x00


	//----- nvinfo : EIATTR_KPARAM_INFO
	.align		4
.L_9:
        /*0018*/ 	.byte	0x04, 0x17
        /*001a*/ 	.short	(.L_11 - .L_10)
.L_10:
        /*001c*/ 	.word	0x00000000
        /*0020*/ 	.short	0x0002
        /*0022*/ 	.short	0x0010
        /*0024*/ 	.byte	0x00, 0xf5, 0x21, 0x00


	//----- nvinfo : EIATTR_KPARAM_INFO
	.align		4
.L_11:
        /*0028*/ 	.byte	0x04, 0x17
        /*002a*/ 	.short	(.L_13 - .L_12)
.L_12:
        /*002c*/ 	.word	0x00000000
        /*0030*/ 	.short	0x0001
        /*0032*/ 	.short	0x0008
        /*0034*/ 	.byte	0x00, 0xf5, 0x21, 0x00


	//----- nvinfo : EIATTR_KPARAM_INFO
	.align		4
.L_13:
        /*0038*/ 	.byte	0x04, 0x17
        /*003a*/ 	.short	(.L_15 - .L_14)
.L_14:
        /*003c*/ 	.word	0x00000000
        /*0040*/ 	.short	0x0000
        /*0042*/ 	.short	0x0000
        /*0044*/ 	.byte	0x00, 0xf0, 0x11, 0x00


	//----- nvinfo : EIATTR_SPARSE_MMA_MASK
	.align		4
.L_15:
        /*0048*/ 	.byte	0x03, 0x50
        /*004a*/ 	.short	0x0000


	//----- nvinfo : EIATTR_MAXREG_COUNT
	.align		4
        /*004c*/ 	.byte	0x03, 0x1b
        /*004e*/ 	.short	0x00ff


	//----- nvinfo : EIATTR_MERCURY_ISA_VERSION
	.align		4
        /*0050*/ 	.byte	0x03, 0x5f
        /*0052*/ 	.short	0x0101


	//----- nvinfo : EIATTR_VRC_CTA_INIT_COUNT
	.align		4
        /*0054*/ 	.byte	0x02, 0x4a
	.zero		1
	.zero		1


	//----- nvinfo : EIATTR_EXIT_INSTR_OFFSETS
	.align		4
        /*0058*/ 	.byte	0x04, 0x1c
        /*005a*/ 	.short	(.L_17 - .L_16)


	//   ....[0]....
.L_16:
        /*005c*/ 	.word	0x000000c0


	//   ....[1]....
        /*0060*/ 	.word	0x000004f0


	//   ....[2]....
        /*0064*/ 	.word	0x00000700


	//   ....[3]....
        /*0068*/ 	.word	0x00000890


	//   ....[4]....
        /*006c*/ 	.word	0x00000940


	//----- nvinfo : EIATTR_CBANK_PARAM_SIZE
	.align		4
.L_17:
        /*0070*/ 	.byte	0x03, 0x19
        /*0072*/ 	.short	0x0020


	//----- nvinfo : EIATTR_PARAM_CBANK
	.align		4
        /*0074*/ 	.byte	0x04, 0x0a
        /*0076*/ 	.short	(.L_19 - .L_18)
	.align		4
.L_18:
        /*0078*/ 	.word	index@(.nv.constant0._Z13matMultKerneliPfS_S_)
        /*007c*/ 	.short	0x0380
        /*007e*/ 	.short	0x0020


	//----- nvinfo : EIATTR_SW_WAR
	.align		4
.L_19:
        /*0080*/ 	.byte	0x04, 0x36
        /*0082*/ 	.short	(.L_21 - .L_20)
.L_20:
        /*0084*/ 	.word	0x00000008
.L_21:


//--------------------- .nv.callgraph             --------------------------
	.section	.nv.callgraph,"",@"SHT_CUDA_CALLGRAPH"
	.align	4
	.sectionentsize	8
	.align		4
        /*0000*/ 	.word	0x00000000
	.align		4
        /*0004*/ 	.word	0xffffffff
	.align		4
        /*0008*/ 	.word	0x00000000
	.align		4
        /*000c*/ 	.word	0xfffffffe
	.align		4
        /*0010*/ 	.word	0x00000000
	.align		4
        /*0014*/ 	.word	0xfffffffd
	.align		4
        /*0018*/ 	.word	0x00000000
	.align		4
        /*001c*/ 	.word	0xfffffffc


//--------------------- .text._Z13matMultKerneliPfS_S_ --------------------------
	.section	.text._Z13matMultKerneliPfS_S_,"ax",@progbits
	.align	128
        .global         _Z13matMultKerneliPfS_S_
        .type           _Z13matMultKerneliPfS_S_,@function
        .size           _Z13matMultKerneliPfS_S_,(.L_x_5 - _Z13matMultKerneliPfS_S_)
        .other          _Z13matMultKerneliPfS_S_,@"STO_CUDA_ENTRY STV_DEFAULT"
_Z13matMultKerneliPfS_S_:
.text._Z13matMultKerneliPfS_S_:
[----:B------:R-:W-:Y:S01]  /*0000*/  LDC R1, c[0x0][0x37c] ;  /* 0x0000df00ff017b82 */ /* 0x000fe20000000800 */
[----:B------:R-:W0:Y:S07]  /*0010*/  S2R R2, SR_TID.X ;  /* 0x0000000000027919 */ /* 0x000e2e0000002100 */
[----:B------:R-:W0:Y:S01]  /*0020*/  LDC R5, c[0x0][0x360] ;  /* 0x0000d800ff057b82 */ /* 0x000e220000000800 */
[----:B------:R-:W1:Y:S07]  /*0030*/  S2R R3, SR_TID.Y ;  /* 0x0000000000037919 */ /* 0x000e6e0000002200 */
[----:B------:R-:W0:Y:S08]  /*0040*/  S2UR UR4, SR_CTAID.X ;  /* 0x00000000000479c3 */ /* 0x000e300000002500 */
[----:B------:R-:W1:Y:S08]  /*0050*/  S2UR UR5, SR_CTAID.Y ;  /* 0x00000000000579c3 */ /* 0x000e700000002600 */
[----:B------:R-:W1:Y:S08]  /*0060*/  LDC R4, c[0x0][0x364] ;  /* 0x0000d900ff047b82 */ /* 0x000e700000000800 */
[----:B------:R-:W2:Y:S01]  /*0070*/  LDC R0, c[0x0][0x380] ;  /* 0x0000e000ff007b82 */ /* 0x000ea20000000800 */
[----:B0-----:R-:W-:-:S02]  /*0080*/  IMAD R5, R5, UR4, R2 ;  /* 0x0000000405057c24 */ /* 0x001fc4000f8e0202 */
[----:B-1----:R-:W-:-:S05]  /*0090*/  IMAD R4, R4, UR5, R3 ;  /* 0x0000000504047c24 */ /* 0x002fca000f8e0203 */
[----:B------:R-:W-:-:S04]  /*00a0*/  VIMNMX R3, PT, PT, R5, R4, !PT ;  /* 0x0000000405037248 */ /* 0x000fc80007fe0100 */
[----:B--2---:R-:W-:-:S13]  /*00b0*/  ISETP.GE.AND P0, PT, R3, R0, PT ;  /* 0x000000000300720c */ /* 0x004fda0003f06270 */
[----:B------:R-:W-:Y:S05]  /*00c0*/  @P0 EXIT ;  /* 0x000000000000094d */ /* 0x000fea0003800000 */
[----:B------:R-:W0:Y:S01]  /*00d0*/  LDC.64 R2, c[0x0][0x398] ;  /* 0x0000e600ff027b82 */ /* 0x000e220000000a00 */
[----:B------:R-:W1:Y:S01]  /*00e0*/  LDCU.64 UR6, c[0x0][0x358] ;  /* 0x00006b00ff0677ac */ /* 0x000e620008000a00 */
[----:B------:R-:W-:Y:S01]  /*00f0*/  IMAD R4, R4, R0, RZ ;  /* 0x0000000004047224 */ /* 0x000fe200078e02ff */
[C---:B------:R-:W-:Y:S01]  /*0100*/  ISETP.GE.U32.AND P1, PT, R0.reuse, 0x8, PT ;  /* 0x000000080000780c */ /* 0x040fe20003f26070 */
[----:B------:R-:W-:Y:S01]  /*0110*/  IMAD.MOV.U32 R9, RZ, RZ, RZ ;  /* 0x000000ffff097224 */ /* 0x000fe200078e00ff */
[----:B------:R-:W-:Y:S02]  /*0120*/  LOP3.LUT R16, R0, 0x7, RZ, 0xc0, !PT ;  /* 0x0000000700107812 */ /* 0x000fe400078ec0ff */
[C---:B------:R-:W-:Y:S01]  /*0130*/  IADD3 R7, PT, PT, R5.reuse, R4, RZ ;  /* 0x0000000405077210 */ /* 0x040fe20007ffe0ff */
[----:B------:R-:W-:Y:S01]  /*0140*/  IMAD R5, R5, R0, RZ ;  /* 0x0000000005057224 */ /* 0x000fe200078e02ff */
[----:B------:R-:W-:-:S03]  /*0150*/  ISETP.NE.AND P0, PT, R16, RZ, PT ;  /* 0x000000ff1000720c */ /* 0x000fc60003f05270 */
[----:B0-----:R-:W-:-:S04]  /*0160*/  IMAD.WIDE R2, R7, 0x4, R2 ;  /* 0x0000000407027825 */ /* 0x001fc800078e0202 */
[----:B------:R-:W-:Y:S01]  /*0170*/  HFMA2 R7, -RZ, RZ, 0, 0 ;  /* 0x00000000ff077431 */ /* 0x000fe200000001ff */
[----:B-1----:R0:W-:Y:S01]  /*0180*/  STG.E desc[UR6][R2.64], RZ ;  /* 0x000000ff02007986 */ /* 0x0021e2000c101906 */
[----:B------:R-:W-:Y:S05]  /*0190*/  @!P1 BRA `(.L_x_0) ;  /* 0x0000000000d49947 */ /* 0x000fea0003800000 */
[----:B------:R-:W1:Y:S01]  /*01a0*/  LDC.64 R6, c[0x0][0x388] ;  /* 0x0000e200ff067b82 */ /* 0x000e620000000a00 */
[----:B------:R-:W2:Y:S01]  /*01b0*/  LDCU.64 UR4, c[0x0][0x390] ;  /* 0x00007200ff0477ac */ /* 0x000ea20008000a00 */
[----:B------:R-:W-:Y:S01]  /*01c0*/  LOP3.LUT R9, R0, 0x7ffffff8, RZ, 0xc0, !PT ;  /* 0x7ffffff800097812 */ /* 0x000fe200078ec0ff */
[----:B------:R-:W-:Y:S01]  /*01d0*/  IMAD.MOV.U32 R8, RZ, RZ, R5 ;  /* 0x000000ffff087224 */ /* 0x000fe200078e0005 */
[----:B--2---:R-:W-:-:S04]  /*01e0*/  UIADD3 UR4, UP0, UPT, UR4, 0x10, URZ ;  /* 0x0000001004047890 */ /* 0x004fc8000ff1e0ff */
[----:B------:R-:W-:Y:S01]  /*01f0*/  UIADD3.X UR5, UPT, UPT, URZ, UR5, URZ, UP0, !UPT ;  /* 0x00000005ff057290 */ /* 0x000fe200087fe4ff */
[----:B-1----:R-:W-:-:S03]  /*0200*/  IMAD.WIDE.U32 R6, R4, 0x4, R6 ;  /* 0x0000000404067825 */ /* 0x002fc600078e0006 */
[----:B------:R-:W-:Y:S02]  /*0210*/  IADD3 R14, P1, PT, R6, 0x10, RZ ;  /* 0x00000010060e7810 */ /* 0x000fe40007f3e0ff */
[----:B------:R-:W-:-:S03]  /*0220*/  IADD3 R6, PT, PT, -R9, RZ, RZ ;  /* 0x000000ff09067210 */ /* 0x000fc60007ffe1ff */
[----:B------:R-:W-:Y:S01]  /*0230*/  IMAD.X R11, RZ, RZ, R7, P1 ;  /* 0x000000ffff0b7224 */ /* 0x000fe200008e0607 */
[----:B------:R-:W-:-:S07]  /*0240*/  MOV R7, RZ ;  /* 0x000000ff00077202 */ /* 0x000fce0000000f00 */
.L_x_1:
[----:B------:R-:W-:Y:S01]  /*0250*/  MOV R12, UR4 ;  /* 0x00000004000c7c02 */ /* 0x000fe20008000f00 */
[----:B------:R-:W-:Y:S01]  /*0260*/  IMAD.U32 R13, RZ, RZ, UR5 ;  /* 0x00000005ff0d7e24 */ /* 0x000fe2000f8e00ff */
[----:B------:R-:W-:-:S03]  /*0270*/  MOV R10, R14 ;  /* 0x0000000e000a7202 */ /* 0x000fc60000000f00 */
[----:B------:R-:W-:Y:S02]  /*0280*/  IMAD.WIDE R12, R8, 0x4, R12 ;  /* 0x00000004080c7825 */ /* 0x000fe400078e020c */
[----:B------:R-:W2:Y:S04]  /*0290*/  LDG.E R14, desc[UR6][R10.64+-0x10] ;  /* 0xfffff0060a0e7981 */ /* 0x000ea8000c1e1900 */
[----:B---3--:R-:W2:Y:S02]  /*02a0*/  LDG.E R15, desc[UR6][R12.64+-0x10] ;  /* 0xfffff0060c0f7981 */ /* 0x008ea4000c1e1900 */
[----:B--2---:R-:W-:-:S05]  /*02b0*/  FFMA R15, R14, R15, R7 ;  /* 0x0000000f0e0f7223 */ /* 0x004fca0000000007 */
[----:B------:R1:W-:Y:S04]  /*02c0*/  STG.E desc[UR6][R2.64], R15 ;  /* 0x0000000f02007986 */ /* 0x0003e8000c101906 */
[----:B------:R-:W2:Y:S04]  /*02d0*/  LDG.E R14, desc[UR6][R10.64+-0xc] ;  /* 0xfffff4060a0e7981 */ /* 0x000ea8000c1e1900 */
[----:B------:R-:W2:Y:S02]  /*02e0*/  LDG.E R7, desc[UR6][R12.64+-0xc] ;  /* 0xfffff4060c077981 */ /* 0x000ea4000c1e1900 */
[----:B--2---:R-:W-:-:S05]  /*02f0*/  FFMA R7, R14, R7, R15 ;  /* 0x000000070e077223 */ /* 0x004fca000000000f */
[----:B------:R2:W-:Y:S04]  /*0300*/  STG.E desc[UR6][R2.64], R7 ;  /* 0x0000000702007986 */ /* 0x0005e8000c101906 */
[----:B------:R-:W3:Y:S04]  /*0310*/  LDG.E R14, desc[UR6][R10.64+-0x8] ;  /* 0xfffff8060a0e7981 */ /* 0x000ee8000c1e1900 */
[----:B------:R-:W3:Y:S02]  /*0320*/  LDG.E R17, desc[UR6][R12.64+-0x8] ;  /* 0xfffff8060c117981 */ /* 0x000ee4000c1e1900 */
[----:B---3--:R-:W-:-:S05]  /*0330*/  FFMA R17, R14, R17, R7 ;  /* 0x000000110e117223 */ /* 0x008fca0000000007 */
[----:B------:R3:W-:Y:S04]  /*0340*/  STG.E desc[UR6][R2.64], R17 ;  /* 0x0000001102007986 */ /* 0x0007e8000c101906 */
[----:B------:R-:W1:Y:S04]  /*0350*/  LDG.E R14, desc[UR6][R10.64+-0x4] ;  /* 0xfffffc060a0e7981 */ /* 0x000e68000c1e1900 */
[----:B------:R-:W1:Y:S02]  /*0360*/  LDG.E R18, desc[UR6][R12.64+-0x4] ;  /* 0xfffffc060c127981 */ /* 0x000e64000c1e1900 */
[----:B-1----:R-:W-:-:S05]  /*0370*/  FFMA R15, R14, R18, R17 ;  /* 0x000000120e0f7223 */ /* 0x002fca0000000011 */
        /* <DEDUP_REMOVED lines=10> */
[----:B------:R-:W1:Y:S01]  /*0420*/  LDG.E R18, desc[UR6][R12.64+0x8] ;  /* 0x000008060c127981 */ /* 0x000e62000c1e1900 */
[----:B------:R-:W-:Y:S01]  /*0430*/  IADD3 R6, PT, PT, R6, 0x8, RZ ;  /* 0x0000000806067810 */ /* 0x000fe20007ffe0ff */
[----:B-1----:R-:W-:-:S05]  /*0440*/  FFMA R15, R14, R18, R17 ;  /* 0x000000120e0f7223 */ /* 0x002fca0000000011 */
[----:B------:R3:W-:Y:S04]  /*0450*/  STG.E desc[UR6][R2.64], R15 ;  /* 0x0000000f02007986 */ /* 0x0007e8000c101906 */
[----:B------:R-:W2:Y:S04]  /*0460*/  LDG.E R18, desc[UR6][R12.64+0xc] ;  /* 0x00000c060c127981 */ /* 0x000ea8000c1e1900 */
[----:B------:R-:W2:Y:S01]  /*0470*/  LDG.E R14, desc[UR6][R10.64+0xc] ;  /* 0x00000c060a0e7981 */ /* 0x000ea2000c1e1900 */
[----:B------:R-:W-:Y:S02]  /*0480*/  ISETP.NE.AND P1, PT, R6, RZ, PT ;  /* 0x000000ff0600720c */ /* 0x000fe40003f25270 */
[----:B------:R-:W-:Y:S01]  /*0490*/  IADD3 R8, PT, PT, R8, 0x8, RZ ;  /* 0x0000000808087810 */ /* 0x000fe20007ffe0ff */
[----:B--2---:R-:W-:Y:S01]  /*04a0*/  FFMA R7, R14, R18, R15 ;  /* 0x000000120e077223 */ /* 0x004fe2000000000f */
[----:B------:R-:W-:-:S04]  /*04b0*/  IADD3 R14, P2, PT, R10, 0x20, RZ ;  /* 0x000000200a0e7810 */ /* 0x000fc80007f5e0ff */
[----:B------:R3:W-:Y:S01]  /*04c0*/  STG.E desc[UR6][R2.64], R7 ;  /* 0x0000000702007986 */ /* 0x0007e2000c101906 */
[----:B------:R-:W-:-:S04]  /*04d0*/  IMAD.X R11, RZ, RZ, R11, P2 ;  /* 0x000000ffff0b7224 */ /* 0x000fc800010e060b */
[----:B------:R-:W-:Y:S05]  /*04e0*/  @P1 BRA `(.L_x_1) ;  /* 0xfffffffc00581947 */ /* 0x000fea000383ffff */
.L_x_0:
[----:B------:R-:W-:Y:S05]  /*04f0*/  @!P0 EXIT ;  /* 0x000000000000894d */ /* 0x000fea0003800000 */
[----:B------:R-:W-:Y:S02]  /*0500*/  ISETP.GE.U32.AND P1, PT, R16, 0x4, PT ;  /* 0x000000041000780c */ /* 0x000fe40003f26070 */
[----:B------:R-:W-:-:S04]  /*0510*/  LOP3.LUT R18, R0, 0x3, RZ, 0xc0, !PT ;  /* 0x0000000300127812 */ /* 0x000fc800078ec0ff */
[----:B------:R-:W-:-:S07]  /*0520*/  ISETP.NE.AND P0, PT, R18, RZ, PT ;  /* 0x000000ff1200720c */ /* 0x000fce0003f05270 */
[----:B------:R-:W-:Y:S06]  /*0530*/  @!P1 BRA `(.L_x_2) ;  /* 0x0000000000709947 */ /* 0x000fec0003800000 */
[----:B---3--:R-:W1:Y:S01]  /*0540*/  LDC.64 R14, c[0x0][0x388] ;  /* 0x0000e200ff0e7b82 */ /* 0x008e620000000a00 */
[----:B------:R-:W-:Y:S01]  /*0550*/  IADD3 R13, PT, PT, R4, R9, RZ ;  /* 0x00000009040d7210 */ /* 0x000fe20007ffe0ff */
[----:B------:R-:W-:Y:S01]  /*0560*/  IMAD.IADD R17, R5, 0x1, R9 ;  /* 0x0000000105117824 */ /* 0x000fe200078e0209 */
[----:B------:R-:W2:Y:S05]  /*0570*/  LDCU.64 UR4, c[0x0][0x388] ;  /* 0x00007100ff0477ac */ /* 0x000eaa0008000a00 */
[----:B------:R-:W3:Y:S01]  /*0580*/  LDC.64 R10, c[0x0][0x390] ;  /* 0x0000e400ff0a7b82 */ /* 0x000ee20000000a00 */
[----:B-1----:R-:W-:-:S06]  /*0590*/  IMAD.WIDE.U32 R14, R13, 0x4, R14 ;  /* 0x000000040d0e7825 */ /* 0x002fcc00078e000e */
[----:B------:R-:W4:Y:S01]  /*05a0*/  LDG.E R14, desc[UR6][R14.64] ;  /* 0x000000060e0e7981 */ /* 0x000f22000c1e1900 */
[----:B---3--:R-:W-:-:S05]  /*05b0*/  IMAD.WIDE R10, R17, 0x4, R10 ;  /* 0x00000004110a7825 */ /* 0x008fca00078e020a */
[----:B------:R-:W4:Y:S01]  /*05c0*/  LDG.E R6, desc[UR6][R10.64] ;  /* 0x000000060a067981 */ /* 0x000f22000c1e1900 */
[----:B------:R-:W-:-:S04]  /*05d0*/  IADD3 R8, P1, PT, R4, R9, RZ ;  /* 0x0000000904087210 */ /* 0x000fc80007f3e0ff */
[----:B------:R-:W-:Y:S02]  /*05e0*/  IADD3.X R13, PT, PT, RZ, RZ, RZ, P1, !PT ;  /* 0x000000ffff0d7210 */ /* 0x000fe40000ffe4ff */
[----:B--2---:R-:W-:-:S04]  /*05f0*/  LEA R12, P1, R8, UR4, 0x2 ;  /* 0x00000004080c7c11 */ /* 0x004fc8000f8210ff */
[----:B------:R-:W-:Y:S01]  /*0600*/  LEA.HI.X R13, R8, UR5, R13, 0x2, P1 ;  /* 0x00000005080d7c11 */ /* 0x000fe200088f140d */
[----:B----4-:R-:W-:-:S05]  /*0610*/  FFMA R7, R14, R6, R7 ;  /* 0x000000060e077223 */ /* 0x010fca0000000007 */
        /* <DEDUP_REMOVED lines=13> */
[----:B------:R2:W-:Y:S02]  /*06f0*/  STG.E desc[UR6][R2.64], R7 ;  /* 0x0000000702007986 */ /* 0x0005e4000c101906 */
.L_x_2:
[----:B------:R-:W-:Y:S05]  /*0700*/  @!P0 EXIT ;  /* 0x000000000000894d */ /* 0x000fea0003800000 */
[----:B------:R-:W-:Y:S02]  /*0710*/  ISETP.NE.AND P1, PT, R18, 0x1, PT ;  /* 0x000000011200780c */ /* 0x000fe40003f25270 */
[----:B------:R-:W-:-:S04]  /*0720*/  LOP3.LUT R0, R0, 0x1, RZ, 0xc0, !PT ;  /* 0x0000000100007812 */ /* 0x000fc800078ec0ff */
[----:B------:R-:W-:-:S07]  /*0730*/  ISETP.NE.U32.AND P0, PT, R0, 0x1, PT ;  /* 0x000000010000780c */ /* 0x000fce0003f05070 */
[----:B------:R-:W-:Y:S06]  /*0740*/  @!P1 BRA `(.L_x_3) ;  /* 0x0000000000509947 */ /* 0x000fec0003800000 */
[----:B------:R-:W1:Y:S01]  /*0750*/  LDC.64 R10, c[0x0][0x388] ;  /* 0x0000e200ff0a7b82 */ /* 0x000e620000000a00 */
[----:B--23--:R-:W-:Y:S01]  /*0760*/  IMAD.IADD R15, R4, 0x1, R9 ;  /* 0x00000001040f7824 */ /* 0x00cfe200078e0209 */
[----:B------:R-:W-:Y:S01]  /*0770*/  IADD3 R17, PT, PT, R5, R9, RZ ;  /* 0x0000000905117210 */ /* 0x000fe20007ffe0ff */
        /* <DEDUP_REMOVED lines=13> */
[----:B------:R-:W2:Y:S01]  /*0850*/  LDG.E R14, desc[UR6][R14.64+0x4] ;  /* 0x000004060e0e7981 */ /* 0x000ea2000c1e1900 */
[----:B------:R-:W-:Y:S02]  /*0860*/  VIADD R9, R9, 0x2 ;  /* 0x0000000209097836 */ /* 0x000fe40000000000 */
[----:B--2---:R-:W-:-:S05]  /*0870*/  FFMA R7, R14, R7, R17 ;  /* 0x000000070e077223 */ /* 0x004fca0000000011 */
[----:B------:R1:W-:Y:S02]  /*0880*/  STG.E desc[UR6][R2.64], R7 ;  /* 0x0000000702007986 */ /* 0x0003e4000c101906 */
.L_x_3:
[----:B------:R-:W-:Y:S05]  /*0890*/  @P0 EXIT ;  /* 0x000000000000094d */ /* 0x000fea0003800000 */
[----:B------:R-:W4:Y:S01]  /*08a0*/  LDC.64 R10, c[0x0][0x388] ;  /* 0x0000e200ff0a7b82 */ /* 0x000f220000000a00 */
[-C--:B--23--:R-:W-:Y:S02]  /*08b0*/  IADD3 R15, PT, PT, R4, R9.reuse, RZ ;  /* 0x00000009040f7210 */ /* 0x08cfe40007ffe0ff */
[----:B------:R-:W-:-:S05]  /*08c0*/  IADD3 R9, PT, PT, R5, R9, RZ ;  /* 0x0000000905097210 */ /* 0x000fca0007ffe0ff */
[----:B------:R-:W2:Y:S01]  /*08d0*/  LDC.64 R12, c[0x0][0x390] ;  /* 0x0000e400ff0c7b82 */ /* 0x000ea20000000a00 */
[----:B----4-:R-:W-:-:S06]  /*08e0*/  IMAD.WIDE.U32 R4, R15, 0x4, R10 ;  /* 0x000000040f047825 */ /* 0x010fcc00078e000a */
[----:B------:R-:W1:Y:S01]  /*08f0*/  LDG.E R4, desc[UR6][R4.64] ;  /* 0x0000000604047981 */ /* 0x000e62000c1e1900 */
[----:B--2---:R-:W-:-:S06]  /*0900*/  IMAD.WIDE R8, R9, 0x4, R12 ;  /* 0x0000000409087825 */ /* 0x004fcc00078e020c */
[----:B------:R-:W1:Y:S02]  /*0910*/  LDG.E R8, desc[UR6][R8.64] ;  /* 0x0000000608087981 */ /* 0x000e64000c1e1900 */
[----:B-1----:R-:W-:-:S05]  /*0920*/  FFMA R7, R4, R8, R7 ;  /* 0x0000000804077223 */ /* 0x002fca0000000007 */
[----:B------:R-:W-:Y:S01]  /*0930*/  STG.E desc[UR6][R2.64], R7 ;  /* 0x0000000702007986 */ /* 0x000fe2000c101906 */
[----:B------:R-:W-:Y:S05]  /*0940*/  EXIT ;  /* 0x000000000000794d */ /* 0x000fea0003800000 */
.L_x_4:
[----:B------:R-:W-:-:S00]  /*0950*/  BRA `(.L_x_4) ;  /* 0xfffffffc00fc7947 */ /* 0x000fc0000383ffff */
[----:B------:R-:W-:-:S00]  /*0960*/  NOP ;  /* 0x0000000000007918 */ /* 0x000fc00000000000 */
        /* <DEDUP_REMOVED lines=9> */
.L_x_5:


//--------------------- .nv.shared.reserved.0     --------------------------
	.section	.nv.shared.reserved.0,"aw",@nobits
	.weak		__nv_reservedSMEM_offset_0_alias
	.size		__nv_reservedSMEM_offset_0_alias, 0, 64
	.other		__nv_reservedSMEM_offset_0_alias,@"STO_CUDA_RESERVED_SHARED STV_DEFAULT"
__nv_reservedSMEM_offset_0_alias:
	.zero		0
	.zero		64


//--------------------- .nv.constant0._Z13matMultKerneliPfS_S_ --------------------------
	.section	.nv.constant0._Z13matMultKerneliPfS_S_,"a",@progbits
	.sectionflags	@""
	.align	4
.nv.constant0._Z13matMultKerneliPfS_S_:
	.zero		928


//--------------------- SYMBOLS --------------------------

	.type		.nv.reservedSmem.offset0,@object
	.size		.nv.reservedSmem.offset0,0x4
